//
// Generated by NVIDIA NVVM Compiler
//
// Compiler Build ID: CL-36424714
// Cuda compilation tools, release 13.0, V13.0.88
// Based on NVVM 20.0.0
//

.version 9.0
.target sm_100
.address_size 64

	// .globl	_Z11clampKernelPfPKfiff

.visible .entry _Z11clampKernelPfPKfiff(
	.param .u64 .ptr .align 1 _Z11clampKernelPfPKfiff_param_0,
	.param .u64 .ptr .align 1 _Z11clampKernelPfPKfiff_param_1,
	.param .u32 _Z11clampKernelPfPKfiff_param_2,
	.param .f32 _Z11clampKernelPfPKfiff_param_3,
	.param .f32 _Z11clampKernelPfPKfiff_param_4
)
{
	.reg .pred 	%p<2>;
	.reg .b32 	%r<6>;
	.reg .b32 	%f<6>;
	.reg .b64 	%rd<8>;

	ld.param.u64 	%rd1, [_Z11clampKernelPfPKfiff_param_0];
	ld.param.u64 	%rd2, [_Z11clampKernelPfPKfiff_param_1];
	ld.param.u32 	%r2, [_Z11clampKernelPfPKfiff_param_2];
	ld.param.f32 	%f1, [_Z11clampKernelPfPKfiff_param_3];
	ld.param.f32 	%f2, [_Z11clampKernelPfPKfiff_param_4];
	mov.u32 	%r3, %ctaid.x;
	mov.u32 	%r4, %ntid.x;
	mov.u32 	%r5, %tid.x;
	mad.lo.s32 	%r1, %r3, %r4, %r5;
	setp.ge.s32 	%p1, %r1, %r2;
	@%p1 bra 	$L__BB0_2;
	cvta.to.global.u64 	%rd3, %rd2;
	cvta.to.global.u64 	%rd4, %rd1;
	mul.wide.s32 	%rd5, %r1, 4;
	add.s64 	%rd6, %rd3, %rd5;
	ld.global.f32 	%f3, [%rd6];
	max.f32 	%f4, %f3, %f1;
	min.f32 	%f5, %f4, %f2;
	add.s64 	%rd7, %rd4, %rd5;
	st.global.f32 	[%rd7], %f5;
$L__BB0_2:
	ret;

}


// ===== COMPILED SASS (sm_100) =====

	.target	sm_100

	.elftype	@"ET_EXEC"


//--------------------- .note.nv.tkinfo           --------------------------
	.section	.note.nv.tkinfo,"",@"SHT_NOTE"
	.sectionflags	@"SHF_NOTE_NV_TKINFO"
	.tkinfo
        /*0018*/ 	.word	0x00000002
        /*0030*/ 	.string	""
        /*0030*/ 	.string	"ptxas"
        /*0030*/ 	.string	"Cuda compilation tools, release 13.0, V13.0.88"
        /*0030*/ 	.string	"Build cuda_13.0.r13.0/compiler.36424714_0"
        /*0030*/ 	.string	"-arch sm_100 -m 64 "



//--------------------- .note.nv.cuinfo           --------------------------
	.section	.note.nv.cuinfo,"",@"SHT_NOTE"
	.sectionflags	@"SHF_NOTE_NV_CUINFO"
        /*0018*/ 	.short	0x0002
        /*001a*/ 	.short	0x0064
        /*001c*/ 	.short	0x0082
	.zero		2


//--------------------- .nv.info                  --------------------------
	.section	.nv.info,"",@"SHT_CUDA_INFO"
	.align	4


	//----- nvinfo : EIATTR_REGCOUNT
	.align		4
        /*0000*/ 	.byte	0x04, 0x2f
        /*0002*/ 	.short	(.L_1 - .L_0)
	.align		4
.L_0:
        /*0004*/ 	.word	index@(_Z11clampKernelPfPKfiff)
        /*0008*/ 	.word	0x0000000a


	//----- nvinfo : EIATTR_FRAME_SIZE
	.align		4
.L_1:
        /*000c*/ 	.byte	0x04, 0x11
        /*000e*/ 	.short	(.L_3 - .L_2)
	.align		4
.L_2:
        /*0010*/ 	.word	index@(_Z11clampKernelPfPKfiff)
        /*0014*/ 	.word	0x00000000


	//----- nvinfo : EIATTR_MIN_STACK_SIZE
	.align		4
.L_3:
        /*0018*/ 	.byte	0x04, 0x12
        /*001a*/ 	.short	(.L_5 - .L_4)
	.align		4
.L_4:
        /*001c*/ 	.word	index@(_Z11clampKernelPfPKfiff)
        /*0020*/ 	.word	0x00000000
.L_5:


//--------------------- .nv.compat                --------------------------
	.section	.nv.compat,"",@"SHT_CUDA_COMPAT_INFO"
	.align	4
        /*0000*/ 	.byte	0x02, 0x09, 0x00, 0x00, 0x02, 0x02, 0x01, 0x00, 0x02, 0x05, 0x05, 0x00, 0x03, 0x07, 0x01, 0x01
        /*0010*/ 	.byte	0x02, 0x03, 0x00, 0x00, 0x02, 0x06, 0x01, 0x00, 0x04, 0x0b, 0x08, 0x00, 0x09, 0x00, 0x00, 0x00
        /*0020*/ 	.byte	0x00, 0x00, 0x00, 0x00


//--------------------- .nv.info._Z11clampKernelPfPKfiff --------------------------
	.section	.nv.info._Z11clampKernelPfPKfiff,"",@"SHT_CUDA_INFO"
	.sectionflags	@""
	.align	4


	//----- nvinfo : EIATTR_CUDA_API_VERSION
	.align		4
        /*0000*/ 	.byte	0x04, 0x37
        /*0002*/ 	.short	(.L_7 - .L_6)
.L_6:
        /*0004*/ 	.word	0x00000082


	//----- nvinfo : EIATTR_KPARAM_INFO
	.align		4
.L_7:
        /*0008*/ 	.byte	0x04, 0x17
        /*000a*/ 	.short	(.L_9 - .L_8)
.L_8:
        /*000c*/ 	.word	0x00000000
        /*0010*/ 	.short	0x0004
        /*0012*/ 	.short	0x0018
        /*0014*/ 	.byte	0x00, 0xf0, 0x11, 0x00


	//----- nvinfo : EIATTR_KPARAM_INFO
	.align		4
.L_9:
        /*0018*/ 	.byte	0x04, 0x17
        /*001a*/ 	.short	(.L_11 - .L_10)
.L_10:
        /*001c*/ 	.word	0x00000000
        /*0020*/ 	.short	0x0003
        /*0022*/ 	.short	0x0014
        /*0024*/ 	.byte	0x00, 0xf0, 0x11, 0x00


	//----- nvinfo : EIATTR_KPARAM_INFO
	.align		4
.L_11:
        /*0028*/ 	.byte	0x04, 0x17
        /*002a*/ 	.short	(.L_13 - .L_12)
.L_12:
        /*002c*/ 	.word	0x00000000
        /*0030*/ 	.short	0x0002
        /*0032*/ 	.short	0x0010
        /*0034*/ 	.byte	0x00, 0xf0, 0x11, 0x00


	//----- nvinfo : EIATTR_KPARAM_INFO
	.align		4
.L_13:
        /*0038*/ 	.byte	0x04, 0x17
        /*003a*/ 	.short	(.L_15 - .L_14)
.L_14:
        /*003c*/ 	.word	0x00000000
        /*0040*/ 	.short	0x0001
        /*0042*/ 	.short	0x0008
        /*0044*/ 	.byte	0x00, 0xf5, 0x21, 0x00


	//----- nvinfo : EIATTR_KPARAM_INFO
	.align		4
.L_15:
        /*0048*/ 	.byte	0x04, 0x17
        /*004a*/ 	.short	(.L_17 - .L_16)
.L_16:
        /*004c*/ 	.word	0x00000000
        /*0050*/ 	.short	0x0000
        /*0052*/ 	.short	0x0000
        /*0054*/ 	.byte	0x00, 0xf5, 0x21, 0x00


	//----- nvinfo : EIATTR_SPARSE_MMA_MASK
	.align		4
.L_17:
        /*0058*/ 	.byte	0x03, 0x50
        /*005a*/ 	.short	0x0000


	//----- nvinfo : EIATTR_MAXREG_COUNT
	.align		4
        /*005c*/ 	.byte	0x03, 0x1b
        /*005e*/ 	.short	0x00ff


	//----- nvinfo : EIATTR_MERCURY_ISA_VERSION
	.align		4
        /*0060*/ 	.byte	0x03, 0x5f
        /*0062*/ 	.short	0x0101


	//----- nvinfo : EIATTR_VRC_CTA_INIT_COUNT
	.align		4
        /*0064*/ 	.byte	0x02, 0x4a
	.zero		1
	.zero		1


	//----- nvinfo : EIATTR_EXIT_INSTR_OFFSETS
	.align		4
        /*0068*/ 	.byte	0x04, 0x1c
        /*006a*/ 	.short	(.L_19 - .L_18)


	//   ....[0]....
.L_18:
        /*006c*/ 	.word	0x00000070


	//   ....[1]....
        /*0070*/ 	.word	0x00000130


	//----- nvinfo : EIATTR_CBANK_PARAM_SIZE
	.align		4
.L_19:
        /*0074*/ 	.byte	0x03, 0x19
        /*0076*/ 	.short	0x001c


	//----- nvinfo : EIATTR_PARAM_CBANK
	.align		4
        /*0078*/ 	.byte	0x04, 0x0a
        /*007a*/ 	.short	(.L_21 - .L_20)
	.align		4
.L_20:
        /*007c*/ 	.word	index@(.nv.constant0._Z11clampKernelPfPKfiff)
        /*0080*/ 	.short	0x0380
        /*0082*/ 	.short	0x001c


	//----- nvinfo : EIATTR_SW_WAR
	.align		4
.L_21:
        /*0084*/ 	.byte	0x04, 0x36
        /*0086*/ 	.short	(.L_23 - .L_22)
.L_22:
        /*0088*/ 	.word	0x00000008
.L_23:


//--------------------- .nv.callgraph             --------------------------
	.section	.nv.callgraph,"",@"SHT_CUDA_CALLGRAPH"
	.align	4
	.sectionentsize	8
	.align		4
        /*0000*/ 	.word	0x00000000
	.align		4
        /*0004*/ 	.word	0xffffffff
	.align		4
        /*0008*/ 	.word	0x00000000
	.align		4
        /*000c*/ 	.word	0xfffffffe
	.align		4
        /*0010*/ 	.word	0x00000000
	.align		4
        /*0014*/ 	.word	0xfffffffd
	.align		4
        /*0018*/ 	.word	0x00000000
	.align		4
        /*001c*/ 	.word	0xfffffffc


//--------------------- .text._Z11clampKernelPfPKfiff --------------------------
	.section	.text._Z11clampKernelPfPKfiff,"ax",@progbits
	.align	128
        .global         _Z11clampKernelPfPKfiff
        .type           _Z11clampKernelPfPKfiff,@function
        .size           _Z11clampKernelPfPKfiff,(.L_x_1 - _Z11clampKernelPfPKfiff)
        .other          _Z11clampKernelPfPKfiff,@"STO_CUDA_ENTRY STV_DEFAULT"
_Z11clampKernelPfPKfiff:
.text._Z11clampKernelPfPKfiff:
[----:B------:R-:W-:Y:S01]  /*0000*/  LDC R1, c[0x0][0x37c] ;  /* 0x0000df00ff017b82 */ /* 0x000fe20000000800 */
[----:B------:R-:W0:Y:S07]  /*0010*/  S2R R0, SR_TID.X ;  /* 0x0000000000007919 */ /* 0x000e2e0000002100 */
[----:B------:R-:W0:Y:S01]  /*0020*/  S2UR UR4, SR_CTAID.X ;  /* 0x00000000000479c3 */ /* 0x000e220000002500 */
[----:B------:R-:W1:Y:S07]  /*0030*/  LDCU UR5, c[0x0][0x390] ;  /* 0x00007200ff0577ac */ /* 0x000e6e0008000800 */
[----:B------:R-:W0:Y:S02]  /*0040*/  LDC R7, c[0x0][0x360] ;  /* 0x0000d800ff077b82 */ /* 0x000e240000000800 */
[----:B0-----:R-:W-:-:S05]  /*0050*/  IMAD R7, R7, UR4, R0 ;  /* 0x0000000407077c24 */ /* 0x001fca000f8e0200 */
[----:B-1----:R-:W-:-:S13]  /*0060*/  ISETP.GE.AND P0, PT, R7, UR5, PT ;  /* 0x0000000507007c0c */ /* 0x002fda000bf06270 */
[----:B------:R-:W-:Y:S05]  /*0070*/  @P0 EXIT ;  /* 0x000000000000094d */ /* 0x000fea0003800000 */
[----:B------:R-:W0:Y:S01]  /*0080*/  LDC.64 R2, c[0x0][0x388] ;  /* 0x0000e200ff027b82 */ /* 0x000e220000000a00 */
[----:B------:R-:W1:Y:S01]  /*0090*/  LDCU.64 UR4, c[0x0][0x358] ;  /* 0x00006b00ff0477ac */ /* 0x000e620008000a00 */
[----:B------:R-:W2:Y:S06]  /*00a0*/  LDCU UR6, c[0x0][0x394] ;  /* 0x00007280ff0677ac */ /* 0x000eac0008000800 */
[----:B------:R-:W3:Y:S01]  /*00b0*/  LDC.64 R4, c[0x0][0x380] ;  /* 0x0000e000ff047b82 */ /* 0x000ee20000000a00 */
[----:B------:R-:W4:Y:S01]  /*00c0*/  LDCU UR7, c[0x0][0x398] ;  /* 0x00007300ff0777ac */ /* 0x000f220008000800 */
[----:B0-----:R-:W-:-:S06]  /*00d0*/  IMAD.WIDE R2, R7, 0x4, R2 ;  /* 0x0000000407027825 */ /* 0x001fcc00078e0202 */
[----:B-1----:R-:W2:Y:S01]  /*00e0*/  LDG.E R2, desc[UR4][R2.64] ;  /* 0x0000000402027981 */ /* 0x002ea2000c1e1900 */
[----:B---3--:R-:W-:Y:S01]  /*00f0*/  IMAD.WIDE R4, R7, 0x4, R4 ;  /* 0x0000000407047825 */ /* 0x008fe200078e0204 */
[----:B--2---:R-:W-:-:S04]  /*0100*/  FMNMX R0, R2, UR6, !PT ;  /* 0x0000000602007c09 */ /* 0x004fc8000f800000 */
[----:B----4-:R-:W-:-:S05]  /*0110*/  FMNMX R7, R0, UR7, PT ;  /* 0x0000000700077c09 */ /* 0x010fca000b800000 */
[----:B------:R-:W-:Y:S01]  /*0120*/  STG.E desc[UR4][R4.64], R7 ;  /* 0x0000000704007986 */ /* 0x000fe2000c101904 */
[----:B------:R-:W-:Y:S05]  /*0130*/  EXIT ;  /* 0x000000000000794d */ /* 0x000fea0003800000 */
.L_x_0:
[----:B------:R-:W-:-:S00]  /*0140*/  BRA `(.L_x_0) ;  /* 0xfffffffc00fc7947 */ /* 0x000fc0000383ffff */
[----:B------:R-:W-:-:S00]  /*0150*/  NOP ;  /* 0x0000000000007918 */ /* 0x000fc00000000000 */
        /* <DEDUP_REMOVED lines=10> */
.L_x_1:


//--------------------- .nv.shared.reserved.0     --------------------------
	.section	.nv.shared.reserved.0,"aw",@nobits
	.weak		__nv_reservedSMEM_offset_0_alias
	.size		__nv_reservedSMEM_offset_0_alias, 0, 64
	.other		__nv_reservedSMEM_offset_0_alias,@"STO_CUDA_RESERVED_SHARED STV_DEFAULT"
__nv_reservedSMEM_offset_0_alias:
	.zero		0
	.zero		64


//--------------------- .nv.constant0._Z11clampKernelPfPKfiff --------------------------
	.section	.nv.constant0._Z11clampKernelPfPKfiff,"a",@progbits
	.sectionflags	@""
	.align	4
.nv.constant0._Z11clampKernelPfPKfiff:
	.zero		924


//--------------------- SYMBOLS --------------------------

	.type		.nv.reservedSmem.offset0,@object
	.size		.nv.reservedSmem.offset0,0x4
